	.version 1.4
	.target sm_10, map_f64_to_f32
	// compiled with /usr/lib/nvidia-cuda-toolkit/lib//be
	// nvopencc 4.1 built on 2012-04-05

	//-----------------------------------------------------------
	// Compiling /tmp/tmpxft_00002ecd_00000000-9_simple_tex_shader.cpp3.i (/tmp/ccBI#.9l2fjy)
	//-----------------------------------------------------------

	//-----------------------------------------------------------
	// Options:
	//-----------------------------------------------------------
	//  Target:ptx, ISA:sm_10, Endian:little, Pointer Size:32
	//  -O3	(Optimization level)
	//  -g0	(Debug level)
	//  -m2	(Report advisories)
	//-----------------------------------------------------------

	.file	1	"<command-line>"
	.file	2	"/tmp/tmpxft_00002ecd_00000000-8_simple_tex_shader.cudafe2.gpu"
	.file	3	"/home/mk20/Downloads/NVIDIA-OptiX-SDK-2.5.0-linux32/optix-examples/simpleGLTexInterop/simple_tex_shader.cu"
	.file	4	"/home/mk20/Downloads/NVIDIA-OptiX-SDK-2.5.0-linux32/include/internal/optix_defines.h"
	.file	5	"/gpfs/main/sys/shared/psfu/contrib/projects/gcc-4.6/4.6.3.i686/bin/../lib/gcc/i686-pc-linux-gnu/4.6.3/include/stddef.h"
	.file	6	"/usr/include/crt/device_runtime.h"
	.file	7	"/usr/include/host_defines.h"
	.file	8	"/usr/include/builtin_types.h"
	.file	9	"/usr/include/device_types.h"
	.file	10	"/usr/include/driver_types.h"
	.file	11	"/usr/include/surface_types.h"
	.file	12	"/usr/include/texture_types.h"
	.file	13	"/usr/include/vector_types.h"
	.file	14	"/usr/include/device_launch_parameters.h"
	.file	15	"/usr/include/crt/storage_class.h"
	.file	16	"/home/mk20/Downloads/NVIDIA-OptiX-SDK-2.5.0-linux32/include/internal/optix_internal.h"
	.file	17	"/home/mk20/Downloads/NVIDIA-OptiX-SDK-2.5.0-linux32/include/optix_device.h"
	.file	18	"/usr/include/common_functions.h"
	.file	19	"/usr/include/math_functions.h"
	.file	20	"/usr/include/math_constants.h"
	.file	21	"/usr/include/device_functions.h"
	.file	22	"/usr/include/sm_11_atomic_functions.h"
	.file	23	"/usr/include/sm_12_atomic_functions.h"
	.file	24	"/usr/include/sm_13_double_functions.h"
	.file	25	"/usr/include/sm_20_atomic_functions.h"
	.file	26	"/usr/include/sm_20_intrinsics.h"
	.file	27	"/usr/include/sm_30_intrinsics.h"
	.file	28	"/usr/include/surface_functions.h"
	.file	29	"/usr/include/texture_fetch_functions.h"
	.file	30	"/usr/include/math_functions_dbl_ptx1.h"

	.tex .u32 tex;
	.global .align 16 .b8 prd[12];
	.global .align 8 .b8 texcoord[12];

	.entry _Z20closest_hit_radiancev
	{
	.reg .f32 %f<17>;
	.loc	3	36	0
$LDWbegin__Z20closest_hit_radiancev:
	ld.global.v2.f32 	{%f1,%f2}, [texcoord+0];
	.loc	3	40	0
	mov.f32 	%f3, %f1;
	mov.f32 	%f4, %f2;
	mov.f32 	%f5, 0f00000000;     	// 0
	mov.f32 	%f6, %f5;
	mov.f32 	%f7, 0f00000000;     	// 0
	mov.f32 	%f8, %f7;
	tex.2d.v4.f32.f32 {%f9,%f10,%f11,%f12},[tex,{%f3,%f4,%f6,%f8}];
	mov.f32 	%f13, %f9;
	mov.f32 	%f14, %f10;
	mov.f32 	%f15, %f11;
	st.global.v2.f32 	[prd+0], {%f13,%f14};
	st.global.f32 	[prd+8], %f15;
	.loc	3	41	0
	exit;
$LDWend__Z20closest_hit_radiancev:
	} // _Z20closest_hit_radiancev
	.global .u32 _ZN21rti_internal_register20reg_bitness_detectorE;
	.global .u64 _ZN21rti_internal_register24reg_exception_64_detail0E;
	.global .u64 _ZN21rti_internal_register24reg_exception_64_detail1E;
	.global .u64 _ZN21rti_internal_register24reg_exception_64_detail2E;
	.global .u64 _ZN21rti_internal_register24reg_exception_64_detail3E;
	.global .u64 _ZN21rti_internal_register24reg_exception_64_detail4E;
	.global .u64 _ZN21rti_internal_register24reg_exception_64_detail5E;
	.global .u64 _ZN21rti_internal_register24reg_exception_64_detail6E;
	.global .u64 _ZN21rti_internal_register24reg_exception_64_detail7E;
	.global .u64 _ZN21rti_internal_register24reg_exception_64_detail8E;
	.global .u64 _ZN21rti_internal_register24reg_exception_64_detail9E;
	.global .u32 _ZN21rti_internal_register21reg_exception_detail0E;
	.global .u32 _ZN21rti_internal_register21reg_exception_detail1E;
	.global .u32 _ZN21rti_internal_register21reg_exception_detail2E;
	.global .u32 _ZN21rti_internal_register21reg_exception_detail3E;
	.global .u32 _ZN21rti_internal_register21reg_exception_detail4E;
	.global .u32 _ZN21rti_internal_register21reg_exception_detail5E;
	.global .u32 _ZN21rti_internal_register21reg_exception_detail6E;
	.global .u32 _ZN21rti_internal_register21reg_exception_detail7E;
	.global .u32 _ZN21rti_internal_register21reg_exception_detail8E;
	.global .u32 _ZN21rti_internal_register21reg_exception_detail9E;
	.global .u32 _ZN21rti_internal_register14reg_rayIndex_xE;
	.global .u32 _ZN21rti_internal_register14reg_rayIndex_yE;
	.global .u32 _ZN21rti_internal_register14reg_rayIndex_zE;
	.global .align 4 .b8 _ZN21rti_internal_typeinfo3prdE[8] = {82,97,121,0,12,0,0,0};
	.global .align 4 .b8 _ZN21rti_internal_typeinfo8texcoordE[8] = {82,97,121,0,12,0,0,0};
	.global .align 1 .b8 _ZN21rti_internal_typename3prdE[15] = {0x50,0x65,0x72,0x52,0x61,0x79,0x44,0x61,0x74,0x61,0x5f,0x74,0x65,0x78,0x0};
	.global .align 1 .b8 _ZN21rti_internal_typename8texcoordE[7] = {0x66,0x6c,0x6f,0x61,0x74,0x33,0x0};
	.global .align 1 .b8 _ZN21rti_internal_semantic3prdE[10] = {0x72,0x74,0x50,0x61,0x79,0x6c,0x6f,0x61,0x64,0x0};
	.global .align 1 .b8 _ZN21rti_internal_semantic8texcoordE[19] = {0x61,0x74,0x74,0x72,0x69,0x62,0x75,0x74,0x65,0x20,0x74,0x65,0x78,0x63,0x6f,0x6f,0x72,0x64,0x0};
	.global .align 1 .b8 _ZN23rti_internal_annotation3prdE[1] = {0x0};
	.global .align 1 .b8 _ZN23rti_internal_annotation8texcoordE[1] = {0x0};



// ===== COMPILED SASS (sm_100) =====

	.target	sm_100

	.elftype	@"ET_EXEC"


//--------------------- .note.nv.tkinfo           --------------------------
	.section	.note.nv.tkinfo,"",@"SHT_NOTE"
	.sectionflags	@"SHF_NOTE_NV_TKINFO"
	.tkinfo
        /*0018*/ 	.word	0x00000002
        /*0030*/ 	.string	""
        /*0030*/ 	.string	"ptxas"
        /*0030*/ 	.string	"Cuda compilation tools, release 13.0, V13.0.88"
        /*0030*/ 	.string	"Build cuda_13.0.r13.0/compiler.36424714_0"
        /*0030*/ 	.string	"-arch sm_100 "



//--------------------- .note.nv.cuinfo           --------------------------
	.section	.note.nv.cuinfo,"",@"SHT_NOTE"
	.sectionflags	@"SHF_NOTE_NV_CUINFO"
        /*0018*/ 	.short	0x0002
        /*001a*/ 	.short	0x000a
        /*001c*/ 	.short	0x0082
	.zero		2


//--------------------- .nv.info                  --------------------------
	.section	.nv.info,"",@"SHT_CUDA_INFO"
	.align	4


	//----- nvinfo : EIATTR_REGCOUNT
	.align		4
        /*0000*/ 	.byte	0x04, 0x2f
        /*0002*/ 	.short	(.L_35 - .L_34)
	.align		4
.L_34:
        /*0004*/ 	.word	index@(_Z20closest_hit_radiancev)
        /*0008*/ 	.word	0x0000000c


	//----- nvinfo : EIATTR_FRAME_SIZE
	.align		4
.L_35:
        /*000c*/ 	.byte	0x04, 0x11
        /*000e*/ 	.short	(.L_37 - .L_36)
	.align		4
.L_36:
        /*0010*/ 	.word	index@(_Z20closest_hit_radiancev)
        /*0014*/ 	.word	0x00000000


	//----- nvinfo : EIATTR_MIN_STACK_SIZE
	.align		4
.L_37:
        /*0018*/ 	.byte	0x04, 0x12
        /*001a*/ 	.short	(.L_39 - .L_38)
	.align		4
.L_38:
        /*001c*/ 	.word	index@(_Z20closest_hit_radiancev)
        /*0020*/ 	.word	0x00000000
.L_39:


//--------------------- .nv.compat                --------------------------
	.section	.nv.compat,"",@"SHT_CUDA_COMPAT_INFO"
	.align	4
        /*0000*/ 	.byte	0x02, 0x09, 0x00, 0x00, 0x02, 0x02, 0x02, 0x00, 0x02, 0x05, 0x05, 0x00, 0x03, 0x07, 0x01, 0x01
        /*0010*/ 	.byte	0x02, 0x03, 0x00, 0x00, 0x02, 0x06, 0x01, 0x00, 0x04, 0x0b, 0x08, 0x00, 0x09, 0x00, 0x00, 0x00
        /*0020*/ 	.byte	0x00, 0x00, 0x00, 0x00


//--------------------- .nv.info._Z20closest_hit_radiancev --------------------------
	.section	.nv.info._Z20closest_hit_radiancev,"",@"SHT_CUDA_INFO"
	.sectionflags	@""
	.align	4


	//----- nvinfo : EIATTR_CUDA_API_VERSION
	.align		4
        /*0000*/ 	.byte	0x04, 0x37
        /*0002*/ 	.short	(.L_41 - .L_40)
.L_40:
        /*0004*/ 	.word	0x00000082


	//----- nvinfo : EIATTR_SPARSE_MMA_MASK
	.align		4
.L_41:
        /*0008*/ 	.byte	0x03, 0x50
        /*000a*/ 	.short	0x0000


	//----- nvinfo : EIATTR_MAXREG_COUNT
	.align		4
        /*000c*/ 	.byte	0x03, 0x1b
        /*000e*/ 	.short	0x00ff


	//----- nvinfo : EIATTR_MERCURY_ISA_VERSION
	.align		4
        /*0010*/ 	.byte	0x03, 0x5f
        /*0012*/ 	.short	0x0101


	//----- nvinfo : EIATTR_VRC_CTA_INIT_COUNT
	.align		4
        /*0014*/ 	.byte	0x02, 0x4a
	.zero		1
	.zero		1


	//----- nvinfo : EIATTR_EXIT_INSTR_OFFSETS
	.align		4
        /*0018*/ 	.byte	0x04, 0x1c
        /*001a*/ 	.short	(.L_43 - .L_42)


	//   ....[0]....
.L_42:
        /*001c*/ 	.word	0x000000b0


	//----- nvinfo : EIATTR_SW_WAR
	.align		4
.L_43:
        /*0020*/ 	.byte	0x04, 0x36
        /*0022*/ 	.short	(.L_45 - .L_44)
.L_44:
        /*0024*/ 	.word	0x00000008


	//----- nvinfo : EIATTR_BINDLESS_TEXTURE_BANK
	.align		4
.L_45:
        /*0028*/ 	.byte	0x02, 0x15
	.zero		1
	.zero		1


	//----- nvinfo : EIATTR_BINDLESS_SURFACE_BANK
	.align		4
        /*002c*/ 	.byte	0x02, 0x16
	.zero		1
	.zero		1


//--------------------- .nv.callgraph             --------------------------
	.section	.nv.callgraph,"",@"SHT_CUDA_CALLGRAPH"
	.align	4
	.sectionentsize	8
	.align		4
        /*0000*/ 	.word	0x00000000
	.align		4
        /*0004*/ 	.word	0xffffffff
	.align		4
        /*0008*/ 	.word	0x00000000
	.align		4
        /*000c*/ 	.word	0xfffffffe
	.align		4
        /*0010*/ 	.word	0x00000000
	.align		4
        /*0014*/ 	.word	0xfffffffd
	.align		4
        /*0018*/ 	.word	0x00000000
	.align		4
        /*001c*/ 	.word	0xfffffffc


//--------------------- .nv.constant4             --------------------------
	.section	.nv.constant4,"a",@progbits
	.align	8
	.align		8
.nv.constant4:
        /*0000*/ 	.dword	prd
	.align		8
        /*0008*/ 	.dword	texcoord
	.align		8
        /*0010*/ 	.dword	_ZN21rti_internal_register20reg_bitness_detectorE
	.align		8
        /*0018*/ 	.dword	_ZN21rti_internal_register24reg_exception_64_detail0E
	.align		8
        /*0020*/ 	.dword	_ZN21rti_internal_register24reg_exception_64_detail1E
	.align		8
        /*0028*/ 	.dword	_ZN21rti_internal_register24reg_exception_64_detail2E
	.align		8
        /*0030*/ 	.dword	_ZN21rti_internal_register24reg_exception_64_detail3E
	.align		8
        /*0038*/ 	.dword	_ZN21rti_internal_register24reg_exception_64_detail4E
	.align		8
        /*0040*/ 	.dword	_ZN21rti_internal_register24reg_exception_64_detail5E
	.align		8
        /*0048*/ 	.dword	_ZN21rti_internal_register24reg_exception_64_detail6E
	.align		8
        /*0050*/ 	.dword	_ZN21rti_internal_register24reg_exception_64_detail7E
	.align		8
        /*0058*/ 	.dword	_ZN21rti_internal_register24reg_exception_64_detail8E
	.align		8
        /*0060*/ 	.dword	_ZN21rti_internal_register24reg_exception_64_detail9E
	.align		8
        /*0068*/ 	.dword	_ZN21rti_internal_register21reg_exception_detail0E
	.align		8
        /*0070*/ 	.dword	_ZN21rti_internal_register21reg_exception_detail1E
	.align		8
        /*0078*/ 	.dword	_ZN21rti_internal_register21reg_exception_detail2E
	.align		8
        /*0080*/ 	.dword	_ZN21rti_internal_register21reg_exception_detail3E
	.align		8
        /*0088*/ 	.dword	_ZN21rti_internal_register21reg_exception_detail4E
	.align		8
        /*0090*/ 	.dword	_ZN21rti_internal_register21reg_exception_detail5E
	.align		8
        /*0098*/ 	.dword	_ZN21rti_internal_register21reg_exception_detail6E
	.align		8
        /*00a0*/ 	.dword	_ZN21rti_internal_register21reg_exception_detail7E
	.align		8
        /*00a8*/ 	.dword	_ZN21rti_internal_register21reg_exception_detail8E
	.align		8
        /*00b0*/ 	.dword	_ZN21rti_internal_register21reg_exception_detail9E
	.align		8
        /*00b8*/ 	.dword	_ZN21rti_internal_register14reg_rayIndex_xE
	.align		8
        /*00c0*/ 	.dword	_ZN21rti_internal_register14reg_rayIndex_yE
	.align		8
        /*00c8*/ 	.dword	_ZN21rti_internal_register14reg_rayIndex_zE
	.align		8
        /*00d0*/ 	.dword	_ZN21rti_internal_typeinfo3prdE
	.align		8
        /*00d8*/ 	.dword	_ZN21rti_internal_typeinfo8texcoordE
	.align		8
        /*00e0*/ 	.dword	_ZN21rti_internal_typename3prdE
	.align		8
        /*00e8*/ 	.dword	_ZN21rti_internal_typename8texcoordE
	.align		8
        /*00f0*/ 	.dword	_ZN21rti_internal_semantic3prdE
	.align		8
        /*00f8*/ 	.dword	_ZN21rti_internal_semantic8texcoordE
	.align		8
        /*0100*/ 	.dword	_ZN23rti_internal_annotation3prdE
	.align		8
        /*0108*/ 	.dword	_ZN23rti_internal_annotation8texcoordE


//--------------------- .nv.constant0._Z20closest_hit_radiancev --------------------------
	.section	.nv.constant0._Z20closest_hit_radiancev,"a",@progbits
	.sectionflags	@""
	.align	4
.nv.constant0._Z20closest_hit_radiancev:
	.zero		896
	.align		4
        /*0380*/ 	.word	[20@lo(0x0)=tex]


//--------------------- .text._Z20closest_hit_radiancev --------------------------
	.section	.text._Z20closest_hit_radiancev,"ax",@progbits
	.align	128
.text._Z20closest_hit_radiancev:
        .type           _Z20closest_hit_radiancev,@function
        .size           _Z20closest_hit_radiancev,(.L_x_1 - _Z20closest_hit_radiancev)
        .other          _Z20closest_hit_radiancev,@"STO_CUDA_ENTRY STV_DEFAULT"
_Z20closest_hit_radiancev:
[----:B------:R-:W-:Y:S08]  /*0000*/  LDC R1, c[0x0][0x37c] ;  /* 0x0000df00ff017b82 */ /* 0x000ff00000000800 */
[----:B------:R-:W0:Y:S01]  /*0010*/  LDC.64 R2, c[0x4][0x8] ;  /* 0x01000200ff027b82 */ /* 0x000e220000000a00 */
[----:B------:R-:W0:Y:S02]  /*0020*/  LDCU.64 UR6, c[0x0][0x358] ;  /* 0x00006b00ff0677ac */ /* 0x000e240008000a00 */
[----:B0-----:R-:W2:Y:S01]  /*0030*/  LDG.E.64 R2, desc[UR6][R2.64] ;  /* 0x0000000602027981 */ /* 0x001ea2000c1e1b00 */
[----:B------:R-:W2:Y:S01]  /*0040*/  LDCU UR4, c[0x0][0x380] ;  /* 0x00007000ff0477ac */ /* 0x000ea20008000800 */
[----:B------:R-:W-:Y:S01]  /*0050*/  HFMA2 R6, -RZ, RZ, -3, 0 ;  /* 0xc2000000ff067431 */ /* 0x000fe200000001ff */
[----:B------:R-:W-:-:S05]  /*0060*/  UMOV UR5, URZ ;  /* 0x000000ff00057c82 */ /* 0x000fca0008000000 */
[----:B--2---:R-:W5:Y:S01]  /*0070*/  TEX.LL R9, R6, R2, R6, UR4, 2D, 0x7 ;  /* 0x28ff040602067f60 */ /* 0x004f6200089e0709 */
[----:B------:R-:W0:Y:S02]  /*0080*/  LDC.64 R4, c[0x4][RZ] ;  /* 0x01000000ff047b82 */ /* 0x000e240000000a00 */
[----:B0----5:R-:W-:Y:S04]  /*0090*/  STG.E.64 desc[UR6][R4.64], R6 ;  /* 0x0000000604007986 */ /* 0x021fe8000c101b06 */
[----:B------:R-:W-:Y:S01]  /*00a0*/  STG.E desc[UR6][R4.64+0x8], R9 ;  /* 0x0000080904007986 */ /* 0x000fe2000c101906 */
[----:B------:R-:W-:Y:S05]  /*00b0*/  EXIT ;  /* 0x000000000000794d */ /* 0x000fea0003800000 */
.L_x_0:
[----:B------:R-:W-:-:S00]  /*00c0*/  BRA `(.L_x_0) ;  /* 0xfffffffc00fc7947 */ /* 0x000fc0000383ffff */
[----:B------:R-:W-:-:S00]  /*00d0*/  NOP ;  /* 0x0000000000007918 */ /* 0x000fc00000000000 */
        /* <DEDUP_REMOVED lines=10> */
.L_x_1:


//--------------------- .nv.global.init           --------------------------
	.section	.nv.global.init,"aw",@progbits
	.align	4
.nv.global.init:
	.type		_ZN21rti_internal_typeinfo3prdE,@object
	.size		_ZN21rti_internal_typeinfo3prdE,(_ZN21rti_internal_typeinfo8texcoordE - _ZN21rti_internal_typeinfo3prdE)
_ZN21rti_internal_typeinfo3prdE:
        /*0000*/ 	.byte	0x52, 0x61, 0x79, 0x00, 0x0c, 0x00, 0x00, 0x00
	.type		_ZN21rti_internal_typeinfo8texcoordE,@object
	.size		_ZN21rti_internal_typeinfo8texcoordE,(_ZN23rti_internal_annotation3prdE - _ZN21rti_internal_typeinfo8texcoordE)
_ZN21rti_internal_typeinfo8texcoordE:
        /*0008*/ 	.byte	0x52, 0x61, 0x79, 0x00, 0x0c, 0x00, 0x00, 0x00
	.type		_ZN23rti_internal_annotation3prdE,@object
	.size		_ZN23rti_internal_annotation3prdE,(_ZN23rti_internal_annotation8texcoordE - _ZN23rti_internal_annotation3prdE)
_ZN23rti_internal_annotation3prdE:
	.zero		1
	.type		_ZN23rti_internal_annotation8texcoordE,@object
	.size		_ZN23rti_internal_annotation8texcoordE,(_ZN21rti_internal_typename8texcoordE - _ZN23rti_internal_annotation8texcoordE)
_ZN23rti_internal_annotation8texcoordE:
	.zero		1
	.type		_ZN21rti_internal_typename8texcoordE,@object
	.size		_ZN21rti_internal_typename8texcoordE,(_ZN21rti_internal_semantic3prdE - _ZN21rti_internal_typename8texcoordE)
_ZN21rti_internal_typename8texcoordE:
        /*0012*/ 	.byte	0x66, 0x6c, 0x6f, 0x61, 0x74, 0x33, 0x00
	.type		_ZN21rti_internal_semantic3prdE,@object
	.size		_ZN21rti_internal_semantic3prdE,(_ZN21rti_internal_typename3prdE - _ZN21rti_internal_semantic3prdE)
_ZN21rti_internal_semantic3prdE:
        /*0019*/ 	.byte	0x72, 0x74, 0x50, 0x61, 0x79, 0x6c, 0x6f, 0x61, 0x64, 0x00
	.type		_ZN21rti_internal_typename3prdE,@object
	.size		_ZN21rti_internal_typename3prdE,(_ZN21rti_internal_semantic8texcoordE - _ZN21rti_internal_typename3prdE)
_ZN21rti_internal_typename3prdE:
        /*0023*/ 	.byte	0x50, 0x65, 0x72, 0x52, 0x61, 0x79, 0x44, 0x61, 0x74, 0x61, 0x5f, 0x74, 0x65, 0x78, 0x00
	.type		_ZN21rti_internal_semantic8texcoordE,@object
	.size		_ZN21rti_internal_semantic8texcoordE,(.L_31 - _ZN21rti_internal_semantic8texcoordE)
_ZN21rti_internal_semantic8texcoordE:
        /*0032*/ 	.byte	0x61, 0x74, 0x74, 0x72, 0x69, 0x62, 0x75, 0x74, 0x65, 0x20, 0x74, 0x65, 0x78, 0x63, 0x6f, 0x6f
        /*0042*/ 	.byte	0x72, 0x64, 0x00
.L_31:


//--------------------- .nv.shared.reserved.0     --------------------------
	.section	.nv.shared.reserved.0,"aw",@nobits
	.weak		__nv_reservedSMEM_offset_0_alias
	.size		__nv_reservedSMEM_offset_0_alias, 0, 64
	.other		__nv_reservedSMEM_offset_0_alias,@"STO_CUDA_RESERVED_SHARED STV_DEFAULT"
__nv_reservedSMEM_offset_0_alias:
	.zero		0
	.zero		64


//--------------------- .nv.global                --------------------------
	.section	.nv.global,"aw",@nobits
	.align	16
.nv.global:
	.type		prd,@object
	.size		prd,(.L_0 - prd)
prd:
	.zero		12
.L_0:
	.zero		4
	.type		_ZN21rti_internal_register24reg_exception_64_detail5E,@object
	.size		_ZN21rti_internal_register24reg_exception_64_detail5E,(_ZN21rti_internal_register24reg_exception_64_detail1E - _ZN21rti_internal_register24reg_exception_64_detail5E)
_ZN21rti_internal_register24reg_exception_64_detail5E:
	.zero		8
	.type		_ZN21rti_internal_register24reg_exception_64_detail1E,@object
	.size		_ZN21rti_internal_register24reg_exception_64_detail1E,(_ZN21rti_internal_register24reg_exception_64_detail9E - _ZN21rti_internal_register24reg_exception_64_detail1E)
_ZN21rti_internal_register24reg_exception_64_detail1E:
	.zero		8
	.type		_ZN21rti_internal_register24reg_exception_64_detail9E,@object
	.size		_ZN21rti_internal_register24reg_exception_64_detail9E,(_ZN21rti_internal_register24reg_exception_64_detail7E - _ZN21rti_internal_register24reg_exception_64_detail9E)
_ZN21rti_internal_register24reg_exception_64_detail9E:
	.zero		8
	.type		_ZN21rti_internal_register24reg_exception_64_detail7E,@object
	.size		_ZN21rti_internal_register24reg_exception_64_detail7E,(_ZN21rti_internal_register24reg_exception_64_detail3E - _ZN21rti_internal_register24reg_exception_64_detail7E)
_ZN21rti_internal_register24reg_exception_64_detail7E:
	.zero		8
	.type		_ZN21rti_internal_register24reg_exception_64_detail3E,@object
	.size		_ZN21rti_internal_register24reg_exception_64_detail3E,(_ZN21rti_internal_register24reg_exception_64_detail6E - _ZN21rti_internal_register24reg_exception_64_detail3E)
_ZN21rti_internal_register24reg_exception_64_detail3E:
	.zero		8
	.type		_ZN21rti_internal_register24reg_exception_64_detail6E,@object
	.size		_ZN21rti_internal_register24reg_exception_64_detail6E,(_ZN21rti_internal_register24reg_exception_64_detail2E - _ZN21rti_internal_register24reg_exception_64_detail6E)
_ZN21rti_internal_register24reg_exception_64_detail6E:
	.zero		8
	.type		_ZN21rti_internal_register24reg_exception_64_detail2E,@object
	.size		_ZN21rti_internal_register24reg_exception_64_detail2E,(_ZN21rti_internal_register24reg_exception_64_detail0E - _ZN21rti_internal_register24reg_exception_64_detail2E)
_ZN21rti_internal_register24reg_exception_64_detail2E:
	.zero		8
	.type		_ZN21rti_internal_register24reg_exception_64_detail0E,@object
	.size		_ZN21rti_internal_register24reg_exception_64_detail0E,(_ZN21rti_internal_register24reg_exception_64_detail8E - _ZN21rti_internal_register24reg_exception_64_detail0E)
_ZN21rti_internal_register24reg_exception_64_detail0E:
	.zero		8
	.type		_ZN21rti_internal_register24reg_exception_64_detail8E,@object
	.size		_ZN21rti_internal_register24reg_exception_64_detail8E,(_ZN21rti_internal_register24reg_exception_64_detail4E - _ZN21rti_internal_register24reg_exception_64_detail8E)
_ZN21rti_internal_register24reg_exception_64_detail8E:
	.zero		8
	.type		_ZN21rti_internal_register24reg_exception_64_detail4E,@object
	.size		_ZN21rti_internal_register24reg_exception_64_detail4E,(texcoord - _ZN21rti_internal_register24reg_exception_64_detail4E)
_ZN21rti_internal_register24reg_exception_64_detail4E:
	.zero		8
	.type		texcoord,@object
	.size		texcoord,(_ZN21rti_internal_register14reg_rayIndex_yE - texcoord)
texcoord:
	.zero		12
	.type		_ZN21rti_internal_register14reg_rayIndex_yE,@object
	.size		_ZN21rti_internal_register14reg_rayIndex_yE,(_ZN21rti_internal_register21reg_exception_detail3E - _ZN21rti_internal_register14reg_rayIndex_yE)
_ZN21rti_internal_register14reg_rayIndex_yE:
	.zero		4
	.type		_ZN21rti_internal_register21reg_exception_detail3E,@object
	.size		_ZN21rti_internal_register21reg_exception_detail3E,(_ZN21rti_internal_register21reg_exception_detail7E - _ZN21rti_internal_register21reg_exception_detail3E)
_ZN21rti_internal_register21reg_exception_detail3E:
	.zero		4
	.type		_ZN21rti_internal_register21reg_exception_detail7E,@object
	.size		_ZN21rti_internal_register21reg_exception_detail7E,(_ZN21rti_internal_register20reg_bitness_detectorE - _ZN21rti_internal_register21reg_exception_detail7E)
_ZN21rti_internal_register21reg_exception_detail7E:
	.zero		4
	.type		_ZN21rti_internal_register20reg_bitness_detectorE,@object
	.size		_ZN21rti_internal_register20reg_bitness_detectorE,(_ZN21rti_internal_register21reg_exception_detail5E - _ZN21rti_internal_register20reg_bitness_detectorE)
_ZN21rti_internal_register20reg_bitness_detectorE:
	.zero		4
	.type		_ZN21rti_internal_register21reg_exception_detail5E,@object
	.size		_ZN21rti_internal_register21reg_exception_detail5E,(_ZN21rti_internal_register21reg_exception_detail9E - _ZN21rti_internal_register21reg_exception_detail5E)
_ZN21rti_internal_register21reg_exception_detail5E:
	.zero		4
	.type		_ZN21rti_internal_register21reg_exception_detail9E,@object
	.size		_ZN21rti_internal_register21reg_exception_detail9E,(_ZN21rti_internal_register21reg_exception_detail1E - _ZN21rti_internal_register21reg_exception_detail9E)
_ZN21rti_internal_register21reg_exception_detail9E:
	.zero		4
	.type		_ZN21rti_internal_register21reg_exception_detail1E,@object
	.size		_ZN21rti_internal_register21reg_exception_detail1E,(_ZN21rti_internal_register14reg_rayIndex_zE - _ZN21rti_internal_register21reg_exception_detail1E)
_ZN21rti_internal_register21reg_exception_detail1E:
	.zero		4
	.type		_ZN21rti_internal_register14reg_rayIndex_zE,@object
	.size		_ZN21rti_internal_register14reg_rayIndex_zE,(_ZN21rti_internal_register21reg_exception_detail4E - _ZN21rti_internal_register14reg_rayIndex_zE)
_ZN21rti_internal_register14reg_rayIndex_zE:
	.zero		4
	.type		_ZN21rti_internal_register21reg_exception_detail4E,@object
	.size		_ZN21rti_internal_register21reg_exception_detail4E,(_ZN21rti_internal_register21reg_exception_detail8E - _ZN21rti_internal_register21reg_exception_detail4E)
_ZN21rti_internal_register21reg_exception_detail4E:
	.zero		4
	.type		_ZN21rti_internal_register21reg_exception_detail8E,@object
	.size		_ZN21rti_internal_register21reg_exception_detail8E,(_ZN21rti_internal_register21reg_exception_detail0E - _ZN21rti_internal_register21reg_exception_detail8E)
_ZN21rti_internal_register21reg_exception_detail8E:
	.zero		4
	.type		_ZN21rti_internal_register21reg_exception_detail0E,@object
	.size		_ZN21rti_internal_register21reg_exception_detail0E,(_ZN21rti_internal_register21reg_exception_detail6E - _ZN21rti_internal_register21reg_exception_detail0E)
_ZN21rti_internal_register21reg_exception_detail0E:
	.zero		4
	.type		_ZN21rti_internal_register21reg_exception_detail6E,@object
	.size		_ZN21rti_internal_register21reg_exception_detail6E,(_ZN21rti_internal_register14reg_rayIndex_xE - _ZN21rti_internal_register21reg_exception_detail6E)
_ZN21rti_internal_register21reg_exception_detail6E:
	.zero		4
	.type		_ZN21rti_internal_register14reg_rayIndex_xE,@object
	.size		_ZN21rti_internal_register14reg_rayIndex_xE,(_ZN21rti_internal_register21reg_exception_detail2E - _ZN21rti_internal_register14reg_rayIndex_xE)
_ZN21rti_internal_register14reg_rayIndex_xE:
	.zero		4
	.type		_ZN21rti_internal_register21reg_exception_detail2E,@object
	.size		_ZN21rti_internal_register21reg_exception_detail2E,(.L_15 - _ZN21rti_internal_register21reg_exception_detail2E)
_ZN21rti_internal_register21reg_exception_detail2E:
	.zero		4
.L_15:


//--------------------- SYMBOLS --------------------------

	.type		.nv.reservedSmem.offset0,@object
	.size		.nv.reservedSmem.offset0,0x4
	.type		tex,@"STT_CUDA_TEXTURE"
